//
// Generated by NVIDIA NVVM Compiler
//
// Compiler Build ID: CL-36424714
// Cuda compilation tools, release 13.0, V13.0.88
// Based on NVVM 20.0.0
//

.version 9.0
.target sm_100
.address_size 64

	// .globl	_Z6vecdotjjPj
// _ZZ6vecdotjjPjE3buf has been demoted

.visible .entry _Z6vecdotjjPj(
	.param .u32 _Z6vecdotjjPj_param_0,
	.param .u32 _Z6vecdotjjPj_param_1,
	.param .u64 .ptr .align 1 _Z6vecdotjjPj_param_2
)
{
	.reg .pred 	%p<5>;
	.reg .b32 	%r<26>;
	.reg .b64 	%rd<5>;
	// demoted variable
	.shared .align 4 .b8 _ZZ6vecdotjjPjE3buf[4096];
	ld.param.u32 	%r7, [_Z6vecdotjjPj_param_0];
	ld.param.u32 	%r8, [_Z6vecdotjjPj_param_1];
	ld.param.u64 	%rd1, [_Z6vecdotjjPj_param_2];
	mov.u32 	%r1, %ctaid.x;
	mov.u32 	%r25, %ntid.x;
	mov.u32 	%r3, %tid.x;
	mad.lo.s32 	%r9, %r1, %r25, %r3;
	shf.l.wrap.b32 	%r10, %r9, %r9, %r7;
	add.s32 	%r11, %r10, %r7;
	xor.b32  	%r12, %r11, %r7;
	shf.l.wrap.b32 	%r13, %r9, %r9, %r8;
	add.s32 	%r14, %r13, %r8;
	xor.b32  	%r15, %r14, %r8;
	mul.lo.s32 	%r16, %r15, %r12;
	shl.b32 	%r17, %r3, 2;
	mov.u32 	%r18, _ZZ6vecdotjjPjE3buf;
	add.s32 	%r4, %r18, %r17;
	st.shared.u32 	[%r4], %r16;
	bar.sync 	0;
	setp.lt.u32 	%p1, %r25, 2;
	@%p1 bra 	$L__BB0_4;
$L__BB0_1:
	shr.u32 	%r6, %r25, 1;
	setp.ge.u32 	%p2, %r3, %r6;
	@%p2 bra 	$L__BB0_3;
	shl.b32 	%r19, %r6, 2;
	add.s32 	%r20, %r4, %r19;
	ld.shared.u32 	%r21, [%r20];
	ld.shared.u32 	%r22, [%r4];
	add.s32 	%r23, %r22, %r21;
	st.shared.u32 	[%r4], %r23;
$L__BB0_3:
	bar.sync 	0;
	setp.gt.u32 	%p3, %r25, 3;
	mov.u32 	%r25, %r6;
	@%p3 bra 	$L__BB0_1;
$L__BB0_4:
	setp.ne.s32 	%p4, %r3, 0;
	@%p4 bra 	$L__BB0_6;
	ld.shared.u32 	%r24, [_ZZ6vecdotjjPjE3buf];
	cvta.to.global.u64 	%rd2, %rd1;
	mul.wide.u32 	%rd3, %r1, 4;
	add.s64 	%rd4, %rd2, %rd3;
	st.global.u32 	[%rd4], %r24;
$L__BB0_6:
	ret;

}


// ===== COMPILED SASS (sm_100) =====

	.target	sm_100

	.elftype	@"ET_EXEC"


//--------------------- .note.nv.tkinfo           --------------------------
	.section	.note.nv.tkinfo,"",@"SHT_NOTE"
	.sectionflags	@"SHF_NOTE_NV_TKINFO"
	.tkinfo
        /*0018*/ 	.word	0x00000002
        /*0030*/ 	.string	""
        /*0030*/ 	.string	"ptxas"
        /*0030*/ 	.string	"Cuda compilation tools, release 13.0, V13.0.88"
        /*0030*/ 	.string	"Build cuda_13.0.r13.0/compiler.36424714_0"
        /*0030*/ 	.string	"-arch sm_100 -m 64 "



//--------------------- .note.nv.cuinfo           --------------------------
	.section	.note.nv.cuinfo,"",@"SHT_NOTE"
	.sectionflags	@"SHF_NOTE_NV_CUINFO"
        /*0018*/ 	.short	0x0002
        /*001a*/ 	.short	0x0064
        /*001c*/ 	.short	0x0082
	.zero		2


//--------------------- .nv.info                  --------------------------
	.section	.nv.info,"",@"SHT_CUDA_INFO"
	.align	4


	//----- nvinfo : EIATTR_REGCOUNT
	.align		4
        /*0000*/ 	.byte	0x04, 0x2f
        /*0002*/ 	.short	(.L_1 - .L_0)
	.align		4
.L_0:
        /*0004*/ 	.word	index@(_Z6vecdotjjPj)
        /*0008*/ 	.word	0x0000000b


	//----- nvinfo : EIATTR_FRAME_SIZE
	.align		4
.L_1:
        /*000c*/ 	.byte	0x04, 0x11
        /*000e*/ 	.short	(.L_3 - .L_2)
	.align		4
.L_2:
        /*0010*/ 	.word	index@(_Z6vecdotjjPj)
        /*0014*/ 	.word	0x00000000


	//----- nvinfo : EIATTR_MIN_STACK_SIZE
	.align		4
.L_3:
        /*0018*/ 	.byte	0x04, 0x12
        /*001a*/ 	.short	(.L_5 - .L_4)
	.align		4
.L_4:
        /*001c*/ 	.word	index@(_Z6vecdotjjPj)
        /*0020*/ 	.word	0x00000000
.L_5:


//--------------------- .nv.compat                --------------------------
	.section	.nv.compat,"",@"SHT_CUDA_COMPAT_INFO"
	.align	4
        /*0000*/ 	.byte	0x02, 0x09, 0x00, 0x00, 0x02, 0x02, 0x01, 0x00, 0x02, 0x05, 0x05, 0x00, 0x03, 0x07, 0x01, 0x01
        /*0010*/ 	.byte	0x02, 0x03, 0x00, 0x00, 0x02, 0x06, 0x01, 0x00, 0x04, 0x0b, 0x08, 0x00, 0x09, 0x00, 0x00, 0x00
        /*0020*/ 	.byte	0x00, 0x00, 0x00, 0x00


//--------------------- .nv.info._Z6vecdotjjPj    --------------------------
	.section	.nv.info._Z6vecdotjjPj,"",@"SHT_CUDA_INFO"
	.sectionflags	@""
	.align	4


	//----- nvinfo : EIATTR_CUDA_API_VERSION
	.align		4
        /*0000*/ 	.byte	0x04, 0x37
        /*0002*/ 	.short	(.L_7 - .L_6)
.L_6:
        /*0004*/ 	.word	0x00000082


	//----- nvinfo : EIATTR_KPARAM_INFO
	.align		4
.L_7:
        /*0008*/ 	.byte	0x04, 0x17
        /*000a*/ 	.short	(.L_9 - .L_8)
.L_8:
        /*000c*/ 	.word	0x00000000
        /*0010*/ 	.short	0x0002
        /*0012*/ 	.short	0x0008
        /*0014*/ 	.byte	0x00, 0xf5, 0x21, 0x00


	//----- nvinfo : EIATTR_KPARAM_INFO
	.align		4
.L_9:
        /*0018*/ 	.byte	0x04, 0x17
        /*001a*/ 	.short	(.L_11 - .L_10)
.L_10:
        /*001c*/ 	.word	0x00000000
        /*0020*/ 	.short	0x0001
        /*0022*/ 	.short	0x0004
        /*0024*/ 	.byte	0x00, 0xf0, 0x11, 0x00


	//----- nvinfo : EIATTR_KPARAM_INFO
	.align		4
.L_11:
        /*0028*/ 	.byte	0x04, 0x17
        /*002a*/ 	.short	(.L_13 - .L_12)
.L_12:
        /*002c*/ 	.word	0x00000000
        /*0030*/ 	.short	0x0000
        /*0032*/ 	.short	0x0000
        /*0034*/ 	.byte	0x00, 0xf0, 0x11, 0x00


	//----- nvinfo : EIATTR_SPARSE_MMA_MASK
	.align		4
.L_13:
        /*0038*/ 	.byte	0x03, 0x50
        /*003a*/ 	.short	0x0000


	//----- nvinfo : EIATTR_MAXREG_COUNT
	.align		4
        /*003c*/ 	.byte	0x03, 0x1b
        /*003e*/ 	.short	0x00ff


	//----- nvinfo : EIATTR_NUM_BARRIERS
	.align		4
        /*0040*/ 	.byte	0x02, 0x4c
        /*0042*/ 	.byte	0x01
	.zero		1


	//----- nvinfo : EIATTR_MERCURY_ISA_VERSION
	.align		4
        /*0044*/ 	.byte	0x03, 0x5f
        /*0046*/ 	.short	0x0101


	//----- nvinfo : EIATTR_VRC_CTA_INIT_COUNT
	.align		4
        /*0048*/ 	.byte	0x02, 0x4a
	.zero		1
	.zero		1


	//----- nvinfo : EIATTR_EXIT_INSTR_OFFSETS
	.align		4
        /*004c*/ 	.byte	0x04, 0x1c
        /*004e*/ 	.short	(.L_15 - .L_14)


	//   ....[0]....
.L_14:
        /*0050*/ 	.word	0x00000220


	//   ....[1]....
        /*0054*/ 	.word	0x000002b0


	//----- nvinfo : EIATTR_CBANK_PARAM_SIZE
	.align		4
.L_15:
        /*0058*/ 	.byte	0x03, 0x19
        /*005a*/ 	.short	0x0010


	//----- nvinfo : EIATTR_PARAM_CBANK
	.align		4
        /*005c*/ 	.byte	0x04, 0x0a
        /*005e*/ 	.short	(.L_17 - .L_16)
	.align		4
.L_16:
        /*0060*/ 	.word	index@(.nv.constant0._Z6vecdotjjPj)
        /*0064*/ 	.short	0x0380
        /*0066*/ 	.short	0x0010


	//----- nvinfo : EIATTR_SW_WAR
	.align		4
.L_17:
        /*0068*/ 	.byte	0x04, 0x36
        /*006a*/ 	.short	(.L_19 - .L_18)
.L_18:
        /*006c*/ 	.word	0x00000008
.L_19:


//--------------------- .nv.callgraph             --------------------------
	.section	.nv.callgraph,"",@"SHT_CUDA_CALLGRAPH"
	.align	4
	.sectionentsize	8
	.align		4
        /*0000*/ 	.word	0x00000000
	.align		4
        /*0004*/ 	.word	0xffffffff
	.align		4
        /*0008*/ 	.word	0x00000000
	.align		4
        /*000c*/ 	.word	0xfffffffe
	.align		4
        /*0010*/ 	.word	0x00000000
	.align		4
        /*0014*/ 	.word	0xfffffffd
	.align		4
        /*0018*/ 	.word	0x00000000
	.align		4
        /*001c*/ 	.word	0xfffffffc


//--------------------- .text._Z6vecdotjjPj       --------------------------
	.section	.text._Z6vecdotjjPj,"ax",@progbits
	.align	128
        .global         _Z6vecdotjjPj
        .type           _Z6vecdotjjPj,@function
        .size           _Z6vecdotjjPj,(.L_x_3 - _Z6vecdotjjPj)
        .other          _Z6vecdotjjPj,@"STO_CUDA_ENTRY STV_DEFAULT"
_Z6vecdotjjPj:
.text._Z6vecdotjjPj:
[----:B------:R-:W-:Y:S01]  /*0000*/  LDC R1, c[0x0][0x37c] ;  /* 0x0000df00ff017b82 */ /* 0x000fe20000000800 */
[----:B------:R-:W0:Y:S01]  /*0010*/  S2R R7, SR_CTAID.X ;  /* 0x0000000000077919 */ /* 0x000e220000002500 */
[----:B------:R-:W1:Y:S06]  /*0020*/  LDCU UR6, c[0x0][0x360] ;  /* 0x00006c00ff0677ac */ /* 0x000e6c0008000800 */
[----:B------:R-:W2:Y:S01]  /*0030*/  S2UR UR5, SR_CgaCtaId ;  /* 0x00000000000579c3 */ /* 0x000ea20000008800 */
[----:B------:R-:W0:Y:S01]  /*0040*/  S2R R6, SR_TID.X ;  /* 0x0000000000067919 */ /* 0x000e220000002100 */
[----:B------:R-:W3:Y:S01]  /*0050*/  LDCU.64 UR8, c[0x0][0x380] ;  /* 0x00007000ff0877ac */ /* 0x000ee20008000a00 */
[----:B------:R-:W-:Y:S01]  /*0060*/  UMOV UR4, 0x400 ;  /* 0x0000040000047882 */ /* 0x000fe20000000000 */
[----:B-1----:R-:W-:-:S02]  /*0070*/  UISETP.GE.U32.AND UP0, UPT, UR6, 0x2, UPT ;  /* 0x000000020600788c */ /* 0x002fc4000bf06070 */
[----:B--2---:R-:W-:Y:S01]  /*0080*/  ULEA UR4, UR5, UR4, 0x18 ;  /* 0x0000000405047291 */ /* 0x004fe2000f8ec0ff */
[----:B0-----:R-:W-:-:S05]  /*0090*/  IMAD R0, R7, UR6, R6 ;  /* 0x0000000607007c24 */ /* 0x001fca000f8e0206 */
[C---:B------:R-:W-:Y:S02]  /*00a0*/  LEA R5, R6.reuse, UR4, 0x2 ;  /* 0x0000000406057c11 */ /* 0x040fe4000f8e10ff */
[----:B------:R-:W-:Y:S02]  /*00b0*/  ISETP.NE.AND P0, PT, R6, RZ, PT ;  /* 0x000000ff0600720c */ /* 0x000fe40003f05270 */
[C-C-:B---3--:R-:W-:Y:S02]  /*00c0*/  SHF.L.W.U32.HI R2, R0.reuse, UR8, R0.reuse ;  /* 0x0000000800027c19 */ /* 0x148fe40008010e00 */
[----:B------:R-:W-:-:S03]  /*00d0*/  SHF.L.W.U32.HI R0, R0, UR9, R0 ;  /* 0x0000000900007c19 */ /* 0x000fc60008010e00 */
[----:B------:R-:W-:Y:S02]  /*00e0*/  VIADD R2, R2, UR8 ;  /* 0x0000000802027c36 */ /* 0x000fe40008000000 */
[----:B------:R-:W-:-:S03]  /*00f0*/  VIADD R0, R0, UR9 ;  /* 0x0000000900007c36 */ /* 0x000fc60008000000 */
[----:B------:R-:W-:Y:S02]  /*0100*/  LOP3.LUT R2, R2, UR8, RZ, 0x3c, !PT ;  /* 0x0000000802027c12 */ /* 0x000fe4000f8e3cff */
[----:B------:R-:W-:-:S05]  /*0110*/  LOP3.LUT R3, R0, UR9, RZ, 0x3c, !PT ;  /* 0x0000000900037c12 */ /* 0x000fca000f8e3cff */
[----:B------:R-:W-:-:S05]  /*0120*/  IMAD R2, R2, R3, RZ ;  /* 0x0000000302027224 */ /* 0x000fca00078e02ff */
[----:B------:R0:W-:Y:S01]  /*0130*/  STS [R5], R2 ;  /* 0x0000000205007388 */ /* 0x0001e20000000800 */
[----:B------:R-:W-:Y:S06]  /*0140*/  BAR.SYNC.DEFER_BLOCKING 0x0 ;  /* 0x0000000000007b1d */ /* 0x000fec0000010000 */
[----:B------:R-:W-:Y:S05]  /*0150*/  BRA.U !UP0, `(.L_x_0) ;  /* 0x0000000108307547 */ /* 0x000fea000b800000 */
[----:B------:R-:W-:-:S07]  /*0160*/  IMAD.U32 R0, RZ, RZ, UR6 ;  /* 0x00000006ff007e24 */ /* 0x000fce000f8e00ff */
.L_x_1:
[----:B------:R-:W-:-:S04]  /*0170*/  SHF.R.U32.HI R8, RZ, 0x1, R0 ;  /* 0x00000001ff087819 */ /* 0x000fc80000011600 */
[----:B------:R-:W-:-:S13]  /*0180*/  ISETP.GE.U32.AND P1, PT, R6, R8, PT ;  /* 0x000000080600720c */ /* 0x000fda0003f26070 */
[----:B0-----:R-:W-:Y:S01]  /*0190*/  @!P1 IMAD R2, R8, 0x4, R5 ;  /* 0x0000000408029824 */ /* 0x001fe200078e0205 */
[----:B------:R-:W-:Y:S05]  /*01a0*/  @!P1 LDS R3, [R5] ;  /* 0x0000000005039984 */ /* 0x000fea0000000800 */
[----:B------:R-:W0:Y:S02]  /*01b0*/  @!P1 LDS R2, [R2] ;  /* 0x0000000002029984 */ /* 0x000e240000000800 */
[----:B0-----:R-:W-:-:S05]  /*01c0*/  @!P1 IMAD.IADD R4, R2, 0x1, R3 ;  /* 0x0000000102049824 */ /* 0x001fca00078e0203 */
[----:B------:R1:W-:Y:S01]  /*01d0*/  @!P1 STS [R5], R4 ;  /* 0x0000000405009388 */ /* 0x0003e20000000800 */
[----:B------:R-:W-:Y:S01]  /*01e0*/  BAR.SYNC.DEFER_BLOCKING 0x0 ;  /* 0x0000000000007b1d */ /* 0x000fe20000010000 */
[----:B------:R-:W-:Y:S01]  /*01f0*/  ISETP.GT.U32.AND P1, PT, R0, 0x3, PT ;  /* 0x000000030000780c */ /* 0x000fe20003f24070 */
[----:B------:R-:W-:-:S12]  /*0200*/  IMAD.MOV.U32 R0, RZ, RZ, R8 ;  /* 0x000000ffff007224 */ /* 0x000fd800078e0008 */
[----:B-1----:R-:W-:Y:S05]  /*0210*/  @P1 BRA `(.L_x_1) ;  /* 0xfffffffc00d41947 */ /* 0x002fea000383ffff */
.L_x_0:
[----:B------:R-:W-:Y:S05]  /*0220*/  @P0 EXIT ;  /* 0x000000000000094d */ /* 0x000fea0003800000 */
[----:B------:R-:W1:Y:S01]  /*0230*/  S2UR UR5, SR_CgaCtaId ;  /* 0x00000000000579c3 */ /* 0x000e620000008800 */
[----:B------:R-:W-:-:S07]  /*0240*/  UMOV UR4, 0x400 ;  /* 0x0000040000047882 */ /* 0x000fce0000000000 */
[----:B0-----:R-:W0:Y:S01]  /*0250*/  LDC.64 R2, c[0x0][0x388] ;  /* 0x0000e200ff027b82 */ /* 0x001e220000000a00 */
[----:B-1----:R-:W-:Y:S01]  /*0260*/  ULEA UR4, UR5, UR4, 0x18 ;  /* 0x0000000405047291 */ /* 0x002fe2000f8ec0ff */
[----:B0-----:R-:W-:-:S08]  /*0270*/  IMAD.WIDE.U32 R2, R7, 0x4, R2 ;  /* 0x0000000407027825 */ /* 0x001fd000078e0002 */
[----:B------:R-:W0:Y:S02]  /*0280*/  LDS R5, [UR4] ;  /* 0x00000004ff057984 */ /* 0x000e240008000800 */
[----:B------:R-:W0:Y:S02]  /*0290*/  LDCU.64 UR4, c[0x0][0x358] ;  /* 0x00006b00ff0477ac */ /* 0x000e240008000a00 */
[----:B0-----:R-:W-:Y:S01]  /*02a0*/  STG.E desc[UR4][R2.64], R5 ;  /* 0x0000000502007986 */ /* 0x001fe2000c101904 */
[----:B------:R-:W-:Y:S05]  /*02b0*/  EXIT ;  /* 0x000000000000794d */ /* 0x000fea0003800000 */
.L_x_2:
[----:B------:R-:W-:-:S00]  /*02c0*/  BRA `(.L_x_2) ;  /* 0xfffffffc00fc7947 */ /* 0x000fc0000383ffff */
[----:B------:R-:W-:-:S00]  /*02d0*/  NOP ;  /* 0x0000000000007918 */ /* 0x000fc00000000000 */
        /* <DEDUP_REMOVED lines=10> */
.L_x_3:


//--------------------- .nv.shared._Z6vecdotjjPj  --------------------------
	.section	.nv.shared._Z6vecdotjjPj,"aw",@nobits
	.sectionflags	@""
	.align	4
.nv.shared._Z6vecdotjjPj:
	.zero		5120


//--------------------- .nv.shared.reserved.0     --------------------------
	.section	.nv.shared.reserved.0,"aw",@nobits
	.weak		__nv_reservedSMEM_offset_0_alias
	.size		__nv_reservedSMEM_offset_0_alias, 0, 64
	.other		__nv_reservedSMEM_offset_0_alias,@"STO_CUDA_RESERVED_SHARED STV_DEFAULT"
__nv_reservedSMEM_offset_0_alias:
	.zero		0
	.zero		64


//--------------------- .nv.constant0._Z6vecdotjjPj --------------------------
	.section	.nv.constant0._Z6vecdotjjPj,"a",@progbits
	.sectionflags	@""
	.align	4
.nv.constant0._Z6vecdotjjPj:
	.zero		912


//--------------------- SYMBOLS --------------------------

	.type		.nv.reservedSmem.offset0,@object
	.size		.nv.reservedSmem.offset0,0x4
	.type		.nv.reservedSmem.cap,@object
	.size		.nv.reservedSmem.cap,0x4
